//
// Generated by NVIDIA NVVM Compiler
//
// Compiler Build ID: CL-36424714
// Cuda compilation tools, release 13.0, V13.0.88
// Based on NVVM 20.0.0
//

.version 9.0
.target sm_100
.address_size 64

	// .globl	_Z3tspPiiS_

.visible .entry _Z3tspPiiS_(
	.param .u64 .ptr .align 1 _Z3tspPiiS__param_0,
	.param .u32 _Z3tspPiiS__param_1,
	.param .u64 .ptr .align 1 _Z3tspPiiS__param_2
)
{
	.reg .pred 	%p<40>;
	.reg .b32 	%r<134>;
	.reg .b64 	%rd<40>;

	ld.param.u64 	%rd10, [_Z3tspPiiS__param_0];
	ld.param.u32 	%r55, [_Z3tspPiiS__param_1];
	ld.param.u64 	%rd11, [_Z3tspPiiS__param_2];
	cvta.to.global.u64 	%rd1, %rd10;
	cvta.to.global.u64 	%rd2, %rd11;
	mov.u32 	%r56, %ctaid.x;
	mov.u32 	%r57, %ntid.x;
	mov.u32 	%r58, %tid.x;
	mad.lo.s32 	%r1, %r56, %r57, %r58;
	mov.b32 	%r59, 1;
	shl.b32 	%r60, %r59, %r55;
	setp.ge.s32 	%p1, %r1, %r60;
	setp.lt.s32 	%p2, %r55, 1;
	or.pred  	%p3, %p1, %p2;
	@%p3 bra 	$L__BB0_33;
	mul.lo.s32 	%r2, %r55, %r1;
	and.b32  	%r3, %r55, 3;
	and.b32  	%r4, %r55, 2147483644;
	neg.s32 	%r5, %r4;
	shl.b32 	%r6, %r55, 2;
	mul.lo.s32 	%r7, %r55, 3;
	mov.b32 	%r116, 0;
$L__BB0_2:
	mov.b32 	%r62, 1;
	shl.b32 	%r9, %r62, %r116;
	and.b32  	%r63, %r9, %r1;
	setp.eq.s32 	%p4, %r63, 0;
	@%p4 bra 	$L__BB0_32;
	setp.lt.u32 	%p5, %r55, 4;
	not.b32 	%r67, %r9;
	and.b32  	%r10, %r1, %r67;
	mul.lo.s32 	%r11, %r10, %r55;
	mov.b32 	%r125, 2147483647;
	mov.b32 	%r129, 0;
	@%p5 bra 	$L__BB0_18;
	mul.wide.s32 	%rd12, %r11, 4;
	add.s64 	%rd13, %rd2, %rd12;
	add.s64 	%rd39, %rd13, 8;
	add.s32 	%r119, %r55, %r116;
	shl.b32 	%r70, %r55, 1;
	add.s32 	%r118, %r70, %r116;
	add.s32 	%r117, %r7, %r116;
	mul.wide.u32 	%rd14, %r116, 4;
	add.s64 	%rd38, %rd1, %rd14;
	mov.b32 	%r125, 2147483647;
	mov.b32 	%r122, 0;
	mov.u32 	%r120, %r11;
	mov.u32 	%r121, %r5;
$L__BB0_5:
	ld.global.u32 	%r22, [%rd38];
	setp.eq.s32 	%p6, %r22, 2147483647;
	@%p6 bra 	$L__BB0_8;
	setp.ne.s32 	%p7, %r1, %r9;
	mov.b32 	%r71, 1;
	shl.b32 	%r72, %r71, %r122;
	and.b32  	%r74, %r72, %r10;
	setp.eq.s32 	%p8, %r74, 0;
	and.pred  	%p9, %p7, %p8;
	@%p9 bra 	$L__BB0_8;
	mul.wide.s32 	%rd15, %r120, 4;
	add.s64 	%rd16, %rd2, %rd15;
	ld.global.u32 	%r75, [%rd16];
	add.s32 	%r76, %r22, %r75;
	min.s32 	%r125, %r76, %r125;
$L__BB0_8:
	mul.wide.u32 	%rd17, %r119, 4;
	add.s64 	%rd18, %rd1, %rd17;
	ld.global.u32 	%r25, [%rd18];
	setp.eq.s32 	%p10, %r25, 2147483647;
	@%p10 bra 	$L__BB0_11;
	setp.ne.s32 	%p11, %r1, %r9;
	mov.b32 	%r77, 2;
	shl.b32 	%r78, %r77, %r122;
	and.b32  	%r80, %r78, %r10;
	setp.eq.s32 	%p12, %r80, 0;
	and.pred  	%p13, %p11, %p12;
	@%p13 bra 	$L__BB0_11;
	ld.global.u32 	%r81, [%rd39+-4];
	add.s32 	%r82, %r25, %r81;
	min.s32 	%r125, %r82, %r125;
$L__BB0_11:
	mul.wide.u32 	%rd19, %r118, 4;
	add.s64 	%rd20, %rd1, %rd19;
	ld.global.u32 	%r28, [%rd20];
	setp.eq.s32 	%p14, %r28, 2147483647;
	@%p14 bra 	$L__BB0_14;
	setp.ne.s32 	%p15, %r1, %r9;
	mov.b32 	%r83, 4;
	shl.b32 	%r84, %r83, %r122;
	and.b32  	%r86, %r84, %r10;
	setp.eq.s32 	%p16, %r86, 0;
	and.pred  	%p17, %p15, %p16;
	@%p17 bra 	$L__BB0_14;
	ld.global.u32 	%r87, [%rd39];
	add.s32 	%r88, %r28, %r87;
	min.s32 	%r125, %r88, %r125;
$L__BB0_14:
	mul.wide.u32 	%rd21, %r117, 4;
	add.s64 	%rd22, %rd1, %rd21;
	ld.global.u32 	%r31, [%rd22];
	setp.eq.s32 	%p18, %r31, 2147483647;
	@%p18 bra 	$L__BB0_17;
	setp.ne.s32 	%p19, %r1, %r9;
	mov.b32 	%r89, 8;
	shl.b32 	%r90, %r89, %r122;
	and.b32  	%r92, %r90, %r10;
	setp.eq.s32 	%p20, %r92, 0;
	and.pred  	%p21, %p19, %p20;
	@%p21 bra 	$L__BB0_17;
	ld.global.u32 	%r93, [%rd39+4];
	add.s32 	%r94, %r31, %r93;
	min.s32 	%r125, %r94, %r125;
$L__BB0_17:
	add.s32 	%r122, %r122, 4;
	add.s32 	%r121, %r121, 4;
	add.s64 	%rd39, %rd39, 16;
	add.s32 	%r120, %r120, 4;
	add.s32 	%r119, %r119, %r6;
	add.s32 	%r118, %r118, %r6;
	add.s32 	%r117, %r117, %r6;
	mul.wide.u32 	%rd23, %r6, 4;
	add.s64 	%rd38, %rd38, %rd23;
	setp.ne.s32 	%p22, %r121, 0;
	mov.u32 	%r129, %r4;
	@%p22 bra 	$L__BB0_5;
$L__BB0_18:
	setp.eq.s32 	%p23, %r3, 0;
	@%p23 bra 	$L__BB0_30;
	mad.lo.s32 	%r43, %r129, %r55, %r116;
	mul.wide.u32 	%rd24, %r43, 4;
	add.s64 	%rd25, %rd1, %rd24;
	ld.global.u32 	%r44, [%rd25];
	setp.eq.s32 	%p24, %r44, 2147483647;
	@%p24 bra 	$L__BB0_22;
	setp.ne.s32 	%p25, %r1, %r9;
	mov.b32 	%r95, 1;
	shl.b32 	%r96, %r95, %r129;
	and.b32  	%r98, %r96, %r10;
	setp.eq.s32 	%p26, %r98, 0;
	and.pred  	%p27, %p25, %p26;
	@%p27 bra 	$L__BB0_22;
	add.s32 	%r99, %r129, %r11;
	mul.wide.s32 	%rd26, %r99, 4;
	add.s64 	%rd27, %rd2, %rd26;
	ld.global.u32 	%r100, [%rd27];
	add.s32 	%r101, %r44, %r100;
	min.s32 	%r125, %r101, %r125;
$L__BB0_22:
	setp.eq.s32 	%p28, %r3, 1;
	@%p28 bra 	$L__BB0_30;
	add.s32 	%r47, %r43, %r55;
	mul.wide.u32 	%rd28, %r47, 4;
	add.s64 	%rd29, %rd1, %rd28;
	ld.global.u32 	%r48, [%rd29];
	setp.eq.s32 	%p29, %r48, 2147483647;
	cvt.s64.s32 	%rd30, %r11;
	cvt.u64.u32 	%rd31, %r129;
	add.s64 	%rd32, %rd31, %rd30;
	shl.b64 	%rd33, %rd32, 2;
	add.s64 	%rd9, %rd2, %rd33;
	@%p29 bra 	$L__BB0_26;
	setp.ne.s32 	%p30, %r1, %r9;
	mov.b32 	%r102, 2;
	shl.b32 	%r103, %r102, %r129;
	and.b32  	%r105, %r103, %r10;
	setp.eq.s32 	%p31, %r105, 0;
	and.pred  	%p32, %p30, %p31;
	@%p32 bra 	$L__BB0_26;
	ld.global.u32 	%r106, [%rd9+4];
	add.s32 	%r107, %r48, %r106;
	min.s32 	%r125, %r107, %r125;
$L__BB0_26:
	setp.eq.s32 	%p33, %r3, 2;
	@%p33 bra 	$L__BB0_30;
	add.s32 	%r108, %r47, %r55;
	mul.wide.u32 	%rd34, %r108, 4;
	add.s64 	%rd35, %rd1, %rd34;
	ld.global.u32 	%r51, [%rd35];
	setp.eq.s32 	%p34, %r51, 2147483647;
	@%p34 bra 	$L__BB0_30;
	setp.ne.s32 	%p35, %r1, %r9;
	mov.b32 	%r109, 4;
	shl.b32 	%r110, %r109, %r129;
	and.b32  	%r112, %r110, %r10;
	setp.eq.s32 	%p36, %r112, 0;
	and.pred  	%p37, %p35, %p36;
	@%p37 bra 	$L__BB0_30;
	ld.global.u32 	%r113, [%rd9+8];
	add.s32 	%r114, %r51, %r113;
	min.s32 	%r125, %r114, %r125;
$L__BB0_30:
	setp.eq.s32 	%p38, %r125, 2147483647;
	@%p38 bra 	$L__BB0_32;
	add.s32 	%r115, %r116, %r2;
	mul.wide.s32 	%rd36, %r115, 4;
	add.s64 	%rd37, %rd2, %rd36;
	st.global.u32 	[%rd37], %r125;
$L__BB0_32:
	add.s32 	%r116, %r116, 1;
	setp.ne.s32 	%p39, %r116, %r55;
	@%p39 bra 	$L__BB0_2;
$L__BB0_33:
	ret;

}


// ===== COMPILED SASS (sm_100) =====

	.target	sm_100

	.elftype	@"ET_EXEC"


//--------------------- .note.nv.tkinfo           --------------------------
	.section	.note.nv.tkinfo,"",@"SHT_NOTE"
	.sectionflags	@"SHF_NOTE_NV_TKINFO"
	.tkinfo
        /*0018*/ 	.word	0x00000002
        /*0030*/ 	.string	""
        /*0030*/ 	.string	"ptxas"
        /*0030*/ 	.string	"Cuda compilation tools, release 13.0, V13.0.88"
        /*0030*/ 	.string	"Build cuda_13.0.r13.0/compiler.36424714_0"
        /*0030*/ 	.string	"-arch sm_100 -m 64 "



//--------------------- .note.nv.cuinfo           --------------------------
	.section	.note.nv.cuinfo,"",@"SHT_NOTE"
	.sectionflags	@"SHF_NOTE_NV_CUINFO"
        /*0018*/ 	.short	0x0002
        /*001a*/ 	.short	0x0064
        /*001c*/ 	.short	0x0082
	.zero		2


//--------------------- .nv.info                  --------------------------
	.section	.nv.info,"",@"SHT_CUDA_INFO"
	.align	4


	//----- nvinfo : EIATTR_REGCOUNT
	.align		4
        /*0000*/ 	.byte	0x04, 0x2f
        /*0002*/ 	.short	(.L_1 - .L_0)
	.align		4
.L_0:
        /*0004*/ 	.word	index@(_Z3tspPiiS_)
        /*0008*/ 	.word	0x00000020


	//----- nvinfo : EIATTR_FRAME_SIZE
	.align		4
.L_1:
        /*000c*/ 	.byte	0x04, 0x11
        /*000e*/ 	.short	(.L_3 - .L_2)
	.align		4
.L_2:
        /*0010*/ 	.word	index@(_Z3tspPiiS_)
        /*0014*/ 	.word	0x00000000


	//----- nvinfo : EIATTR_MIN_STACK_SIZE
	.align		4
.L_3:
        /*0018*/ 	.byte	0x04, 0x12
        /*001a*/ 	.short	(.L_5 - .L_4)
	.align		4
.L_4:
        /*001c*/ 	.word	index@(_Z3tspPiiS_)
        /*0020*/ 	.word	0x00000000
.L_5:


//--------------------- .nv.compat                --------------------------
	.section	.nv.compat,"",@"SHT_CUDA_COMPAT_INFO"
	.align	4
        /*0000*/ 	.byte	0x02, 0x09, 0x00, 0x00, 0x02, 0x02, 0x01, 0x00, 0x02, 0x05, 0x05, 0x00, 0x03, 0x07, 0x01, 0x01
        /*0010*/ 	.byte	0x02, 0x03, 0x00, 0x00, 0x02, 0x06, 0x01, 0x00, 0x04, 0x0b, 0x08, 0x00, 0x09, 0x00, 0x00, 0x00
        /*0020*/ 	.byte	0x00, 0x00, 0x00, 0x00


//--------------------- .nv.info._Z3tspPiiS_      --------------------------
	.section	.nv.info._Z3tspPiiS_,"",@"SHT_CUDA_INFO"
	.sectionflags	@""
	.align	4


	//----- nvinfo : EIATTR_CUDA_API_VERSION
	.align		4
        /*0000*/ 	.byte	0x04, 0x37
        /*0002*/ 	.short	(.L_7 - .L_6)
.L_6:
        /*0004*/ 	.word	0x00000082


	//----- nvinfo : EIATTR_KPARAM_INFO
	.align		4
.L_7:
        /*0008*/ 	.byte	0x04, 0x17
        /*000a*/ 	.short	(.L_9 - .L_8)
.L_8:
        /*000c*/ 	.word	0x00000000
        /*0010*/ 	.short	0x0002
        /*0012*/ 	.short	0x0010
        /*0014*/ 	.byte	0x00, 0xf5, 0x21, 0x00


	//----- nvinfo : EIATTR_KPARAM_INFO
	.align		4
.L_9:
        /*0018*/ 	.byte	0x04, 0x17
        /*001a*/ 	.short	(.L_11 - .L_10)
.L_10:
        /*001c*/ 	.word	0x00000000
        /*0020*/ 	.short	0x0001
        /*0022*/ 	.short	0x0008
        /*0024*/ 	.byte	0x00, 0xf0, 0x11, 0x00


	//----- nvinfo : EIATTR_KPARAM_INFO
	.align		4
.L_11:
        /*0028*/ 	.byte	0x04, 0x17
        /*002a*/ 	.short	(.L_13 - .L_12)
.L_12:
        /*002c*/ 	.word	0x00000000
        /*0030*/ 	.short	0x0000
        /*0032*/ 	.short	0x0000
        /*0034*/ 	.byte	0x00, 0xf5, 0x21, 0x00


	//----- nvinfo : EIATTR_SPARSE_MMA_MASK
	.align		4
.L_13:
        /*0038*/ 	.byte	0x03, 0x50
        /*003a*/ 	.short	0x0000


	//----- nvinfo : EIATTR_MAXREG_COUNT
	.align		4
        /*003c*/ 	.byte	0x03, 0x1b
        /*003e*/ 	.short	0x00ff


	//----- nvinfo : EIATTR_MERCURY_ISA_VERSION
	.align		4
        /*0040*/ 	.byte	0x03, 0x5f
        /*0042*/ 	.short	0x0101


	//----- nvinfo : EIATTR_VRC_CTA_INIT_COUNT
	.align		4
        /*0044*/ 	.byte	0x02, 0x4a
	.zero		1
	.zero		1


	//----- nvinfo : EIATTR_EXIT_INSTR_OFFSETS
	.align		4
        /*0048*/ 	.byte	0x04, 0x1c
        /*004a*/ 	.short	(.L_15 - .L_14)


	//   ....[0]....
.L_14:
        /*004c*/ 	.word	0x000000a0


	//   ....[1]....
        /*0050*/ 	.word	0x000009e0


	//----- nvinfo : EIATTR_CRS_STACK_SIZE
	.align		4
.L_15:
        /*0054*/ 	.byte	0x04, 0x1e
        /*0056*/ 	.short	(.L_17 - .L_16)
.L_16:
        /*0058*/ 	.word	0x00000000


	//----- nvinfo : EIATTR_CBANK_PARAM_SIZE
	.align		4
.L_17:
        /*005c*/ 	.byte	0x03, 0x19
        /*005e*/ 	.short	0x0018


	//----- nvinfo : EIATTR_PARAM_CBANK
	.align		4
        /*0060*/ 	.byte	0x04, 0x0a
        /*0062*/ 	.short	(.L_19 - .L_18)
	.align		4
.L_18:
        /*0064*/ 	.word	index@(.nv.constant0._Z3tspPiiS_)
        /*0068*/ 	.short	0x0380
        /*006a*/ 	.short	0x0018


	//----- nvinfo : EIATTR_SW_WAR
	.align		4
.L_19:
        /*006c*/ 	.byte	0x04, 0x36
        /*006e*/ 	.short	(.L_21 - .L_20)
.L_20:
        /*0070*/ 	.word	0x00000008
.L_21:


//--------------------- .nv.callgraph             --------------------------
	.section	.nv.callgraph,"",@"SHT_CUDA_CALLGRAPH"
	.align	4
	.sectionentsize	8
	.align		4
        /*0000*/ 	.word	0x00000000
	.align		4
        /*0004*/ 	.word	0xffffffff
	.align		4
        /*0008*/ 	.word	0x00000000
	.align		4
        /*000c*/ 	.word	0xfffffffe
	.align		4
        /*0010*/ 	.word	0x00000000
	.align		4
        /*0014*/ 	.word	0xfffffffd
	.align		4
        /*0018*/ 	.word	0x00000000
	.align		4
        /*001c*/ 	.word	0xfffffffc


//--------------------- .text._Z3tspPiiS_         --------------------------
	.section	.text._Z3tspPiiS_,"ax",@progbits
	.align	128
        .global         _Z3tspPiiS_
        .type           _Z3tspPiiS_,@function
        .size           _Z3tspPiiS_,(.L_x_12 - _Z3tspPiiS_)
        .other          _Z3tspPiiS_,@"STO_CUDA_ENTRY STV_DEFAULT"
_Z3tspPiiS_:
.text._Z3tspPiiS_:
[----:B------:R-:W-:Y:S01]  /*0000*/  LDC R1, c[0x0][0x37c] ;  /* 0x0000df00ff017b82 */ /* 0x000fe20000000800 */
[----:B------:R-:W0:Y:S07]  /*0010*/  S2R R0, SR_TID.X ;  /* 0x0000000000007919 */ /* 0x000e2e0000002100 */
[----:B------:R-:W0:Y:S01]  /*0020*/  S2UR UR4, SR_CTAID.X ;  /* 0x00000000000479c3 */ /* 0x000e220000002500 */
[----:B------:R-:W-:-:S07]  /*0030*/  IMAD.MOV.U32 R2, RZ, RZ, 0x1 ;  /* 0x00000001ff027424 */ /* 0x000fce00078e00ff */
[----:B------:R-:W0:Y:S08]  /*0040*/  LDC R11, c[0x0][0x360] ;  /* 0x0000d800ff0b7b82 */ /* 0x000e300000000800 */
[----:B------:R-:W1:Y:S01]  /*0050*/  LDC R7, c[0x0][0x388] ;  /* 0x0000e200ff077b82 */ /* 0x000e620000000800 */
[----:B0-----:R-:W-:Y:S01]  /*0060*/  IMAD R11, R11, UR4, R0 ;  /* 0x000000040b0b7c24 */ /* 0x001fe2000f8e0200 */
[----:B-1----:R-:W-:-:S02]  /*0070*/  ISETP.GE.AND P0, PT, R7, 0x1, PT ;  /* 0x000000010700780c */ /* 0x002fc40003f06270 */
[----:B------:R-:W-:-:S04]  /*0080*/  SHF.L.U32 R0, R2, R7, RZ ;  /* 0x0000000702007219 */ /* 0x000fc800000006ff */
[----:B------:R-:W-:-:S13]  /*0090*/  ISETP.GE.OR P0, PT, R11, R0, !P0 ;  /* 0x000000000b00720c */ /* 0x000fda0004706670 */
[----:B------:R-:W-:Y:S05]  /*00a0*/  @P0 EXIT ;  /* 0x000000000000094d */ /* 0x000fea0003800000 */
[C---:B------:R-:W-:Y:S01]  /*00b0*/  LOP3.LUT R10, R7.reuse, 0x7ffffffc, RZ, 0xc0, !PT ;  /* 0x7ffffffc070a7812 */ /* 0x040fe200078ec0ff */
[----:B------:R-:W-:Y:S01]  /*00c0*/  IMAD.MOV.U32 R8, RZ, RZ, RZ ;  /* 0x000000ffff087224 */ /* 0x000fe200078e00ff */
[C---:B------:R-:W-:Y:S01]  /*00d0*/  LOP3.LUT R9, R7.reuse, 0x3, RZ, 0xc0, !PT ;  /* 0x0000000307097812 */ /* 0x040fe200078ec0ff */
[----:B------:R-:W-:Y:S01]  /*00e0*/  IMAD.SHL.U32 R7, R7, 0x4, RZ ;  /* 0x0000000407077824 */ /* 0x000fe200078e00ff */
[----:B------:R-:W0:Y:S01]  /*00f0*/  LDCU.64 UR4, c[0x0][0x358] ;  /* 0x00006b00ff0477ac */ /* 0x000e220008000a00 */
[----:B------:R-:W-:-:S07]  /*0100*/  IMAD.MOV R6, RZ, RZ, -R10 ;  /* 0x000000ffff067224 */ /* 0x000fce00078e0a0a */
.L_x_10:
[----:B-1----:R-:W-:Y:S01]  /*0110*/  IMAD.MOV.U32 R5, RZ, RZ, 0x1 ;  /* 0x00000001ff057424 */ /* 0x002fe200078e00ff */
[----:B------:R-:W-:Y:S04]  /*0120*/  BSSY.RECONVERGENT B0, `(.L_x_0) ;  /* 0x0000087000007945 */ /* 0x000fe80003800200 */
[----:B------:R-:W-:-:S04]  /*0130*/  SHF.L.U32 R4, R5, R8, RZ ;  /* 0x0000000805047219 */ /* 0x000fc800000006ff */
[----:B------:R-:W-:-:S13]  /*0140*/  LOP3.LUT P0, RZ, R4, R11, RZ, 0xc0, !PT ;  /* 0x0000000b04ff7212 */ /* 0x000fda000780c0ff */
[----:B------:R-:W-:Y:S05]  /*0150*/  @!P0 BRA `(.L_x_1) ;  /* 0x00000008000c8947 */ /* 0x000fea0003800000 */
[----:B------:R-:W1:Y:S01]  /*0160*/  LDC R23, c[0x0][0x388] ;  /* 0x0000e200ff177b82 */ /* 0x000e620000000800 */
[----:B------:R-:W-:Y:S01]  /*0170*/  LOP3.LUT R3, R11, R4, RZ, 0x30, !PT ;  /* 0x000000040b037212 */ /* 0x000fe200078e30ff */
[----:B------:R-:W-:Y:S02]  /*0180*/  IMAD.MOV.U32 R2, RZ, RZ, 0x7fffffff ;  /* 0x7fffffffff027424 */ /* 0x000fe400078e00ff */
[----:B------:R-:W-:Y:S01]  /*0190*/  IMAD.MOV.U32 R17, RZ, RZ, RZ ;  /* 0x000000ffff117224 */ /* 0x000fe200078e00ff */
[----:B-1----:R-:W-:Y:S01]  /*01a0*/  ISETP.GE.U32.AND P0, PT, R23, 0x4, PT ;  /* 0x000000041700780c */ /* 0x002fe20003f06070 */
[----:B------:R-:W-:-:S12]  /*01b0*/  IMAD R0, R3, R23, RZ ;  /* 0x0000001703007224 */ /* 0x000fd800078e02ff */
[----:B------:R-:W-:Y:S05]  /*01c0*/  @!P0 BRA `(.L_x_2) ;  /* 0x0000000400008947 */ /* 0x000fea0003800000 */
[----:B------:R-:W1:Y:S01]  /*01d0*/  LDC.64 R14, c[0x0][0x390] ;  /* 0x0000e400ff0e7b82 */ /* 0x000e620000000a00 */
[----:B------:R-:W-:Y:S02]  /*01e0*/  IMAD.IADD R20, R8, 0x1, R23 ;  /* 0x0000000108147824 */ /* 0x000fe400078e0217 */
[C-C-:B------:R-:W-:Y:S02]  /*01f0*/  IMAD R21, R23.reuse, 0x2, R8.reuse ;  /* 0x0000000217157824 */ /* 0x140fe400078e0208 */
[----:B------:R-:W-:Y:S02]  /*0200*/  IMAD R22, R23, 0x3, R8 ;  /* 0x0000000317167824 */ /* 0x000fe400078e0208 */
[----:B------:R-:W-:Y:S01]  /*0210*/  IMAD.MOV.U32 R2, RZ, RZ, 0x7fffffff ;  /* 0x7fffffffff027424 */ /* 0x000fe200078e00ff */
[----:B------:R-:W2:Y:S01]  /*0220*/  LDC.64 R12, c[0x0][0x380] ;  /* 0x0000e000ff0c7b82 */ /* 0x000ea20000000a00 */
[----:B------:R-:W-:Y:S02]  /*0230*/  IMAD.MOV.U32 R24, RZ, RZ, RZ ;  /* 0x000000ffff187224 */ /* 0x000fe400078e00ff */
[----:B------:R-:W-:-:S02]  /*0240*/  IMAD.MOV.U32 R23, RZ, RZ, R0 ;  /* 0x000000ffff177224 */ /* 0x000fc400078e0000 */
[----:B------:R-:W-:Y:S02]  /*0250*/  IMAD.MOV.U32 R25, RZ, RZ, R6 ;  /* 0x000000ffff197224 */ /* 0x000fe400078e0006 */
[----:B-1----:R-:W-:-:S03]  /*0260*/  IMAD.WIDE R14, R0, 0x4, R14 ;  /* 0x00000004000e7825 */ /* 0x002fc600078e020e */
[----:B------:R-:W-:Y:S01]  /*0270*/  IADD3 R18, P0, PT, R14, 0x8, RZ ;  /* 0x000000080e127810 */ /* 0x000fe20007f1e0ff */
[----:B--2---:R-:W-:-:S04]  /*0280*/  IMAD.WIDE.U32 R12, R8, 0x4, R12 ;  /* 0x00000004080c7825 */ /* 0x004fc800078e000c */
[----:B------:R-:W-:-:S08]  /*0290*/  IMAD.X R19, RZ, RZ, R15, P0 ;  /* 0x000000ffff137224 */ /* 0x000fd000000e060f */
.L_x_3:
[----:B0-----:R-:W2:Y:S01]  /*02a0*/  LDG.E R17, desc[UR4][R12.64] ;  /* 0x000000040c117981 */ /* 0x001ea2000c1e1900 */
[----:B------:R-:W-:-:S04]  /*02b0*/  SHF.L.U32 R14, R5, R24, RZ ;  /* 0x00000018050e7219 */ /* 0x000fc800000006ff */
[----:B------:R-:W-:-:S04]  /*02c0*/  LOP3.LUT P0, RZ, R14, R3, RZ, 0xc0, !PT ;  /* 0x000000030eff7212 */ /* 0x000fc8000780c0ff */
[----:B------:R-:W-:-:S04]  /*02d0*/  ISETP.NE.AND P0, PT, R11, R4, !P0 ;  /* 0x000000040b00720c */ /* 0x000fc80004705270 */
[----:B--2---:R-:W-:-:S13]  /*02e0*/  ISETP.EQ.OR P0, PT, R17, 0x7fffffff, P0 ;  /* 0x7fffffff1100780c */ /* 0x004fda0000702670 */
[----:B------:R-:W0:Y:S02]  /*02f0*/  @!P0 LDC.64 R14, c[0x0][0x390] ;  /* 0x0000e400ff0e8b82 */ /* 0x000e240000000a00 */
[----:B0-----:R-:W-:-:S06]  /*0300*/  @!P0 IMAD.WIDE R26, R23, 0x4, R14 ;  /* 0x00000004171a8825 */ /* 0x001fcc00078e020e */
[----:B------:R-:W0:Y:S01]  /*0310*/  LDC.64 R14, c[0x0][0x380] ;  /* 0x0000e000ff0e7b82 */ /* 0x000e220000000a00 */
[----:B------:R-:W2:Y:S01]  /*0320*/  @!P0 LDG.E R26, desc[UR4][R26.64] ;  /* 0x000000041a1a8981 */ /* 0x000ea2000c1e1900 */
[----:B------:R-:W-:-:S05]  /*0330*/  IMAD.MOV.U32 R29, RZ, RZ, 0x2 ;  /* 0x00000002ff1d7424 */ /* 0x000fca00078e00ff */
[----:B------:R-:W-:Y:S02]  /*0340*/  SHF.L.U32 R28, R29, R24, RZ ;  /* 0x000000181d1c7219 */ /* 0x000fe400000006ff */
[----:B--2---:R-:W-:Y:S01]  /*0350*/  @!P0 VIADDMNMX R2, R17, R26, R2, PT ;  /* 0x0000001a11028246 */ /* 0x004fe20003800102 */
[----:B0-----:R-:W-:-:S05]  /*0360*/  IMAD.WIDE.U32 R16, R20, 0x4, R14 ;  /* 0x0000000414107825 */ /* 0x001fca00078e000e */
[----:B------:R0:W2:Y:S01]  /*0370*/  LDG.E R26, desc[UR4][R16.64] ;  /* 0x00000004101a7981 */ /* 0x0000a2000c1e1900 */
[----:B------:R-:W-:-:S04]  /*0380*/  LOP3.LUT P0, RZ, R28, R3, RZ, 0xc0, !PT ;  /* 0x000000031cff7212 */ /* 0x000fc8000780c0ff */
[----:B------:R-:W-:Y:S01]  /*0390*/  ISETP.NE.AND P0, PT, R11, R4, !P0 ;  /* 0x000000040b00720c */ /* 0x000fe20004705270 */
[----:B0-----:R-:W-:Y:S02]  /*03a0*/  IMAD.MOV.U32 R16, RZ, RZ, R18 ;  /* 0x000000ffff107224 */ /* 0x001fe400078e0012 */
[----:B------:R-:W-:Y:S01]  /*03b0*/  IMAD.MOV.U32 R17, RZ, RZ, R19 ;  /* 0x000000ffff117224 */ /* 0x000fe200078e0013 */
[----:B--2---:R-:W-:-:S13]  /*03c0*/  ISETP.EQ.OR P0, PT, R26, 0x7fffffff, P0 ;  /* 0x7fffffff1a00780c */ /* 0x004fda0000702670 */
[----:B------:R-:W2:Y:S01]  /*03d0*/  @!P0 LDG.E R19, desc[UR4][R16.64+-0x4] ;  /* 0xfffffc0410138981 */ /* 0x000ea2000c1e1900 */
[----:B------:R-:W-:Y:S01]  /*03e0*/  IMAD.MOV.U32 R27, RZ, RZ, 0x4 ;  /* 0x00000004ff1b7424 */ /* 0x000fe200078e00ff */
[----:B--2---:R-:W-:Y:S01]  /*03f0*/  @!P0 VIADDMNMX R2, R26, R19, R2, PT ;  /* 0x000000131a028246 */ /* 0x004fe20003800102 */
[----:B------:R-:W-:-:S06]  /*0400*/  IMAD.WIDE.U32 R18, R21, 0x4, R14 ;  /* 0x0000000415127825 */ /* 0x000fcc00078e000e */
[----:B------:R-:W2:Y:S01]  /*0410*/  LDG.E R19, desc[UR4][R18.64] ;  /* 0x0000000412137981 */ /* 0x000ea2000c1e1900 */
[----:B------:R-:W-:-:S06]  /*0420*/  IMAD.WIDE.U32 R14, R22, 0x4, R14 ;  /* 0x00000004160e7825 */ /* 0x000fcc00078e000e */
[----:B------:R-:W3:Y:S01]  /*0430*/  LDG.E R15, desc[UR4][R14.64] ;  /* 0x000000040e0f7981 */ /* 0x000ee2000c1e1900 */
[----:B------:R-:W-:Y:S01]  /*0440*/  SHF.L.U32 R26, R27, R24, RZ ;  /* 0x000000181b1a7219 */ /* 0x000fe200000006ff */
[----:B------:R-:W-:-:S03]  /*0450*/  IMAD.MOV.U32 R27, RZ, RZ, 0x8 ;  /* 0x00000008ff1b7424 */ /* 0x000fc600078e00ff */
[-C--:B------:R-:W-:Y:S02]  /*0460*/  LOP3.LUT P0, RZ, R26, R3.reuse, RZ, 0xc0, !PT ;  /* 0x000000031aff7212 */ /* 0x080fe4000780c0ff */
[----:B------:R-:W-:Y:S02]  /*0470*/  SHF.L.U32 R26, R27, R24, RZ ;  /* 0x000000181b1a7219 */ /* 0x000fe400000006ff */
[----:B------:R-:W-:Y:S02]  /*0480*/  ISETP.NE.AND P0, PT, R11, R4, !P0 ;  /* 0x000000040b00720c */ /* 0x000fe40004705270 */
[----:B------:R-:W-:-:S04]  /*0490*/  LOP3.LUT P1, RZ, R26, R3, RZ, 0xc0, !PT ;  /* 0x000000031aff7212 */ /* 0x000fc8000782c0ff */
[----:B------:R-:W-:Y:S02]  /*04a0*/  ISETP.NE.AND P1, PT, R11, R4, !P1 ;  /* 0x000000040b00720c */ /* 0x000fe40004f25270 */
[----:B--2---:R-:W-:Y:S02]  /*04b0*/  ISETP.EQ.OR P0, PT, R19, 0x7fffffff, P0 ;  /* 0x7fffffff1300780c */ /* 0x004fe40000702670 */
[----:B---3--:R-:W-:-:S11]  /*04c0*/  ISETP.EQ.OR P1, PT, R15, 0x7fffffff, P1 ;  /* 0x7fffffff0f00780c */ /* 0x008fd60000f22670 */
[----:B------:R-:W2:Y:S04]  /*04d0*/  @!P0 LDG.E R14, desc[UR4][R16.64] ;  /* 0x00000004100e8981 */ /* 0x000ea8000c1e1900 */
[----:B------:R-:W3:Y:S01]  /*04e0*/  @!P1 LDG.E R26, desc[UR4][R16.64+0x4] ;  /* 0x00000404101a9981 */ /* 0x000ee2000c1e1900 */
[----:B------:R-:W-:Y:S02]  /*04f0*/  VIADD R25, R25, 0x4 ;  /* 0x0000000419197836 */ /* 0x000fe40000000000 */
[----:B------:R-:W-:-:S04]  /*0500*/  IMAD.WIDE.U32 R12, R7, 0x4, R12 ;  /* 0x00000004070c7825 */ /* 0x000fc800078e000c */
[----:B------:R-:W-:Y:S02]  /*0510*/  VIADD R24, R24, 0x4 ;  /* 0x0000000418187836 */ /* 0x000fe40000000000 */
[C---:B------:R-:W-:Y:S02]  /*0520*/  IMAD.IADD R20, R7.reuse, 0x1, R20 ;  /* 0x0000000107147824 */ /* 0x040fe400078e0214 */
[C---:B------:R-:W-:Y:S02]  /*0530*/  IMAD.IADD R21, R7.reuse, 0x1, R21 ;  /* 0x0000000107157824 */ /* 0x040fe400078e0215 */
[----:B------:R-:W-:Y:S02]  /*0540*/  IMAD.IADD R22, R7, 0x1, R22 ;  /* 0x0000000107167824 */ /* 0x000fe400078e0216 */
[----:B------:R-:W-:Y:S01]  /*0550*/  VIADD R23, R23, 0x4 ;  /* 0x0000000417177836 */ /* 0x000fe20000000000 */
[----:B--2---:R-:W-:Y:S02]  /*0560*/  @!P0 VIADDMNMX R2, R19, R14, R2, PT ;  /* 0x0000000e13028246 */ /* 0x004fe40003800102 */
[----:B------:R-:W-:-:S05]  /*0570*/  IADD3 R18, P0, PT, R16, 0x10, RZ ;  /* 0x0000001010127810 */ /* 0x000fca0007f1e0ff */
[----:B------:R-:W-:Y:S01]  /*0580*/  IMAD.X R19, RZ, RZ, R17, P0 ;  /* 0x000000ffff137224 */ /* 0x000fe200000e0611 */
[----:B------:R-:W-:Y:S02]  /*0590*/  ISETP.NE.AND P0, PT, R25, RZ, PT ;  /* 0x000000ff1900720c */ /* 0x000fe40003f05270 */
[----:B---3--:R-:W-:-:S11]  /*05a0*/  @!P1 VIADDMNMX R2, R15, R26, R2, PT ;  /* 0x0000001a0f029246 */ /* 0x008fd60003800102 */
[----:B------:R-:W-:Y:S05]  /*05b0*/  @P0 BRA `(.L_x_3) ;  /* 0xfffffffc00380947 */ /* 0x000fea000383ffff */
[----:B------:R-:W-:-:S07]  /*05c0*/  IMAD.MOV.U32 R17, RZ, RZ, R10 ;  /* 0x000000ffff117224 */ /* 0x000fce00078e000a */
.L_x_2:
[----:B------:R-:W-:-:S13]  /*05d0*/  ISETP.NE.AND P0, PT, R9, RZ, PT ;  /* 0x000000ff0900720c */ /* 0x000fda0003f05270 */
[----:B------:R-:W-:Y:S05]  /*05e0*/  @!P0 BRA `(.L_x_4) ;  /* 0x0000000000d08947 */ /* 0x000fea0003800000 */
[----:B------:R-:W1:Y:S08]  /*05f0*/  LDC R16, c[0x0][0x388] ;  /* 0x0000e200ff107b82 */ /* 0x000e700000000800 */
[----:B------:R-:W2:Y:S01]  /*0600*/  LDC.64 R12, c[0x0][0x380] ;  /* 0x0000e000ff0c7b82 */ /* 0x000ea20000000a00 */
[----:B-1----:R-:W-:-:S04]  /*0610*/  IMAD R19, R17, R16, R8 ;  /* 0x0000001011137224 */ /* 0x002fc800078e0208 */
[----:B--2---:R-:W-:-:S05]  /*0620*/  IMAD.WIDE.U32 R14, R19, 0x4, R12 ;  /* 0x00000004130e7825 */ /* 0x004fca00078e000c */
[----:B0-----:R-:W2:Y:S01]  /*0630*/  LDG.E R20, desc[UR4][R14.64] ;  /* 0x000000040e147981 */ /* 0x001ea2000c1e1900 */
[----:B------:R-:W-:Y:S01]  /*0640*/  SHF.L.U32 R18, R5, R17, RZ ;  /* 0x0000001105127219 */ /* 0x000fe200000006ff */
[----:B------:R-:W-:Y:S01]  /*0650*/  BSSY.RECONVERGENT B1, `(.L_x_5) ;  /* 0x000000b000017945 */ /* 0x000fe20003800200 */
[----:B------:R-:W-:Y:S02]  /*0660*/  ISETP.NE.AND P1, PT, R9, 0x1, PT ;  /* 0x000000010900780c */ /* 0x000fe40003f25270 */
[----:B------:R-:W-:-:S04]  /*0670*/  LOP3.LUT P0, RZ, R18, R3, RZ, 0xc0, !PT ;  /* 0x0000000312ff7212 */ /* 0x000fc8000780c0ff */
[----:B------:R-:W-:-:S04]  /*0680*/  ISETP.NE.AND P0, PT, R11, R4, !P0 ;  /* 0x000000040b00720c */ /* 0x000fc80004705270 */
[----:B--2---:R-:W-:-:S13]  /*0690*/  ISETP.EQ.OR P0, PT, R20, 0x7fffffff, P0 ;  /* 0x7fffffff1400780c */ /* 0x004fda0000702670 */
[----:B------:R-:W-:Y:S05]  /*06a0*/  @P0 BRA `(.L_x_6) ;  /* 0x0000000000140947 */ /* 0x000fea0003800000 */
[----:B------:R-:W0:Y:S01]  /*06b0*/  LDC.64 R14, c[0x0][0x390] ;  /* 0x0000e400ff0e7b82 */ /* 0x000e220000000a00 */
[----:B------:R-:W-:-:S04]  /*06c0*/  IMAD.IADD R5, R0, 0x1, R17 ;  /* 0x0000000100057824 */ /* 0x000fc800078e0211 */
[----:B0-----:R-:W-:-:S06]  /*06d0*/  IMAD.WIDE R14, R5, 0x4, R14 ;  /* 0x00000004050e7825 */ /* 0x001fcc00078e020e */
[----:B------:R-:W2:Y:S02]  /*06e0*/  LDG.E R15, desc[UR4][R14.64] ;  /* 0x000000040e0f7981 */ /* 0x000ea4000c1e1900 */
[----:B--2---:R-:W-:-:S07]  /*06f0*/  VIADDMNMX R2, R20, R15, R2, PT ;  /* 0x0000000f14027246 */ /* 0x004fce0003800102 */
.L_x_6:
[----:B------:R-:W-:Y:S05]  /*0700*/  BSYNC.RECONVERGENT B1 ;  /* 0x0000000000017941 */ /* 0x000fea0003800200 */
.L_x_5:
[----:B------:R-:W-:Y:S04]  /*0710*/  BSSY.RECONVERGENT B1, `(.L_x_4) ;  /* 0x0000021000017945 */ /* 0x000fe80003800200 */
[----:B------:R-:W-:Y:S05]  /*0720*/  @!P1 BRA `(.L_x_7) ;  /* 0x00000000007c9947 */ /* 0x000fea0003800000 */
[----:B------:R-:W-:Y:S01]  /*0730*/  IMAD.IADD R21, R19, 0x1, R16 ;  /* 0x0000000113157824 */ /* 0x000fe200078e0210 */
[----:B------:R-:W0:Y:S03]  /*0740*/  LDCU.64 UR6, c[0x0][0x390] ;  /* 0x00007200ff0677ac */ /* 0x000e260008000a00 */
[----:B------:R-:W-:-:S06]  /*0750*/  IMAD.WIDE.U32 R18, R21, 0x4, R12 ;  /* 0x0000000415127825 */ /* 0x000fcc00078e000c */
[----:B------:R-:W2:Y:S01]  /*0760*/  LDG.E R18, desc[UR4][R18.64] ;  /* 0x0000000412127981 */ /* 0x000ea2000c1e1900 */
[----:B------:R-:W-:Y:S01]  /*0770*/  IMAD.MOV.U32 R14, RZ, RZ, 0x2 ;  /* 0x00000002ff0e7424 */ /* 0x000fe200078e00ff */
[-C--:B------:R-:W-:Y:S01]  /*0780*/  IADD3 R5, P1, PT, R0, R17.reuse, RZ ;  /* 0x0000001100057210 */ /* 0x080fe20007f3e0ff */
[----:B------:R-:W-:Y:S01]  /*0790*/  BSSY.RECONVERGENT B2, `(.L_x_8) ;  /* 0x000000c000027945 */ /* 0x000fe20003800200 */
[----:B------:R-:W-:Y:S02]  /*07a0*/  ISETP.NE.AND P2, PT, R9, 0x2, PT ;  /* 0x000000020900780c */ /* 0x000fe40003f45270 */
[----:B------:R-:W-:Y:S02]  /*07b0*/  SHF.L.U32 R14, R14, R17, RZ ;  /* 0x000000110e0e7219 */ /* 0x000fe400000006ff */
[----:B------:R-:W-:Y:S02]  /*07c0*/  LEA.HI.X.SX32 R0, R0, RZ, 0x1, P1 ;  /* 0x000000ff00007211 */ /* 0x000fe400008f0eff */
[----:B------:R-:W-:-:S02]  /*07d0*/  LOP3.LUT P0, RZ, R14, R3, RZ, 0xc0, !PT ;  /* 0x000000030eff7212 */ /* 0x000fc4000780c0ff */
[----:B0-----:R-:W-:Y:S02]  /*07e0*/  LEA R14, P1, R5, UR6, 0x2 ;  /* 0x00000006050e7c11 */ /* 0x001fe4000f8210ff */
[----:B------:R-:W-:Y:S02]  /*07f0*/  ISETP.NE.AND P0, PT, R11, R4, !P0 ;  /* 0x000000040b00720c */ /* 0x000fe40004705270 */
[----:B------:R-:W-:Y:S02]  /*0800*/  LEA.HI.X R15, R5, UR7, R0, 0x2, P1 ;  /* 0x00000007050f7c11 */ /* 0x000fe400088f1400 */
[----:B--2---:R-:W-:-:S13]  /*0810*/  ISETP.EQ.OR P0, PT, R18, 0x7fffffff, P0 ;  /* 0x7fffffff1200780c */ /* 0x004fda0000702670 */
[----:B------:R-:W-:Y:S05]  /*0820*/  @P0 BRA `(.L_x_9) ;  /* 0x0000000000080947 */ /* 0x000fea0003800000 */
[----:B------:R-:W2:Y:S02]  /*0830*/  LDG.E R5, desc[UR4][R14.64+0x4] ;  /* 0x000004040e057981 */ /* 0x000ea4000c1e1900 */
[----:B--2---:R-:W-:-:S07]  /*0840*/  VIADDMNMX R2, R18, R5, R2, PT ;  /* 0x0000000512027246 */ /* 0x004fce0003800102 */
.L_x_9:
[----:B------:R-:W-:Y:S05]  /*0850*/  BSYNC.RECONVERGENT B2 ;  /* 0x0000000000027941 */ /* 0x000fea0003800200 */
.L_x_8:
[----:B------:R-:W-:Y:S05]  /*0860*/  @!P2 BRA `(.L_x_7) ;  /* 0x00000000002ca947 */ /* 0x000fea0003800000 */
[----:B------:R-:W-:-:S04]  /*0870*/  IMAD.IADD R5, R21, 0x1, R16 ;  /* 0x0000000115057824 */ /* 0x000fc800078e0210 */
[----:B------:R-:W-:-:S06]  /*0880*/  IMAD.WIDE.U32 R12, R5, 0x4, R12 ;  /* 0x00000004050c7825 */ /* 0x000fcc00078e000c */
[----:B------:R-:W2:Y:S01]  /*0890*/  LDG.E R12, desc[UR4][R12.64] ;  /* 0x000000040c0c7981 */ /* 0x000ea2000c1e1900 */
[----:B------:R-:W-:-:S05]  /*08a0*/  IMAD.MOV.U32 R0, RZ, RZ, 0x4 ;  /* 0x00000004ff007424 */ /* 0x000fca00078e00ff */
[----:B------:R-:W-:-:S04]  /*08b0*/  SHF.L.U32 R0, R0, R17, RZ ;  /* 0x0000001100007219 */ /* 0x000fc800000006ff */
[----:B------:R-:W-:-:S04]  /*08c0*/  LOP3.LUT P0, RZ, R0, R3, RZ, 0xc0, !PT ;  /* 0x0000000300ff7212 */ /* 0x000fc8000780c0ff */
[----:B------:R-:W-:-:S04]  /*08d0*/  ISETP.NE.AND P0, PT, R11, R4, !P0 ;  /* 0x000000040b00720c */ /* 0x000fc80004705270 */
[----:B--2---:R-:W-:-:S13]  /*08e0*/  ISETP.EQ.OR P0, PT, R12, 0x7fffffff, P0 ;  /* 0x7fffffff0c00780c */ /* 0x004fda0000702670 */
[----:B------:R-:W-:Y:S05]  /*08f0*/  @P0 BRA `(.L_x_7) ;  /* 0x0000000000080947 */ /* 0x000fea0003800000 */
[----:B------:R-:W2:Y:S02]  /*0900*/  LDG.E R15, desc[UR4][R14.64+0x8] ;  /* 0x000008040e0f7981 */ /* 0x000ea4000c1e1900 */
[----:B--2---:R-:W-:-:S07]  /*0910*/  VIADDMNMX R2, R12, R15, R2, PT ;  /* 0x0000000f0c027246 */ /* 0x004fce0003800102 */
.L_x_7:
[----:B------:R-:W-:Y:S05]  /*0920*/  BSYNC.RECONVERGENT B1 ;  /* 0x0000000000017941 */ /* 0x000fea0003800200 */
.L_x_4:
[----:B------:R-:W-:-:S13]  /*0930*/  ISETP.NE.AND P0, PT, R2, 0x7fffffff, PT ;  /* 0x7fffffff0200780c */ /* 0x000fda0003f05270 */
[----:B------:R-:W1:Y:S08]  /*0940*/  @P0 LDC R3, c[0x0][0x388] ;  /* 0x0000e200ff030b82 */ /* 0x000e700000000800 */
[----:B------:R-:W2:Y:S01]  /*0950*/  @P0 LDC.64 R4, c[0x0][0x390] ;  /* 0x0000e400ff040b82 */ /* 0x000ea20000000a00 */
[----:B-1----:R-:W-:-:S04]  /*0960*/  @P0 IMAD R3, R11, R3, R8 ;  /* 0x000000030b030224 */ /* 0x002fc800078e0208 */
[----:B--2---:R-:W-:-:S05]  /*0970*/  @P0 IMAD.WIDE R4, R3, 0x4, R4 ;  /* 0x0000000403040825 */ /* 0x004fca00078e0204 */
[----:B0-----:R1:W-:Y:S02]  /*0980*/  @P0 STG.E desc[UR4][R4.64], R2 ;  /* 0x0000000204000986 */ /* 0x0013e4000c101904 */
.L_x_1:
[----:B0-----:R-:W-:Y:S05]  /*0990*/  BSYNC.RECONVERGENT B0 ;  /* 0x0000000000007941 */ /* 0x001fea0003800200 */
.L_x_0:
[----:B------:R-:W0:Y:S01]  /*09a0*/  LDCU UR6, c[0x0][0x388] ;  /* 0x00007100ff0677ac */ /* 0x000e220008000800 */
[----:B------:R-:W-:-:S05]  /*09b0*/  VIADD R8, R8, 0x1 ;  /* 0x0000000108087836 */ /* 0x000fca0000000000 */
[----:B0-----:R-:W-:-:S13]  /*09c0*/  ISETP.NE.AND P0, PT, R8, UR6, PT ;  /* 0x0000000608007c0c */ /* 0x001fda000bf05270 */
[----:B------:R-:W-:Y:S05]  /*09d0*/  @P0 BRA `(.L_x_10) ;  /* 0xfffffff400cc0947 */ /* 0x000fea000383ffff */
[----:B------:R-:W-:Y:S05]  /*09e0*/  EXIT ;  /* 0x000000000000794d */ /* 0x000fea0003800000 */
.L_x_11:
[----:B------:R-:W-:-:S00]  /*09f0*/  BRA `(.L_x_11) ;  /* 0xfffffffc00fc7947 */ /* 0x000fc0000383ffff */
[----:B------:R-:W-:-:S00]  /*0a00*/  NOP ;  /* 0x0000000000007918 */ /* 0x000fc00000000000 */
[----:B------:R-:W-:-:S00]  /*0a10*/  NOP ;  /* 0x0000000000007918 */ /* 0x000fc00000000000 */
[----:B------:R-:W-:-:S00]  /*0a20*/  NOP ;  /* 0x0000000000007918 */ /* 0x000fc00000000000 */
[----:B------:R-:W-:-:S00]  /*0a30*/  NOP ;  /* 0x0000000000007918 */ /* 0x000fc00000000000 */
[----:B------:R-:W-:-:S00]  /*0a40*/  NOP ;  /* 0x0000000000007918 */ /* 0x000fc00000000000 */
[----:B------:R-:W-:-:S00]  /*0a50*/  NOP ;  /* 0x0000000000007918 */ /* 0x000fc00000000000 */
[----:B------:R-:W-:-:S00]  /*0a60*/  NOP ;  /* 0x0000000000007918 */ /* 0x000fc00000000000 */
[----:B------:R-:W-:-:S00]  /*0a70*/  NOP ;  /* 0x0000000000007918 */ /* 0x000fc00000000000 */
.L_x_12:


//--------------------- .nv.shared.reserved.0     --------------------------
	.section	.nv.shared.reserved.0,"aw",@nobits
	.weak		__nv_reservedSMEM_offset_0_alias
	.size		__nv_reservedSMEM_offset_0_alias, 0, 64
	.other		__nv_reservedSMEM_offset_0_alias,@"STO_CUDA_RESERVED_SHARED STV_DEFAULT"
__nv_reservedSMEM_offset_0_alias:
	.zero		0
	.zero		64


//--------------------- .nv.constant0._Z3tspPiiS_ --------------------------
	.section	.nv.constant0._Z3tspPiiS_,"a",@progbits
	.sectionflags	@""
	.align	4
.nv.constant0._Z3tspPiiS_:
	.zero		920


//--------------------- SYMBOLS --------------------------

	.type		.nv.reservedSmem.offset0,@object
	.size		.nv.reservedSmem.offset0,0x4
